	.headerflags	@"EF_CUDA_TEXMODE_UNIFIED EF_CUDA_64BIT_ADDRESS EF_CUDA_ACCELERATORS EF_CUDA_SM90 EF_CUDA_VIRTUAL_SM(EF_CUDA_SM90)"
	.elftype	@"ET_EXEC"


//--------------------- .nv.info                  --------------------------
	.section	.nv.info,"",@"SHT_CUDA_INFO"
	.align	4


	//----- nvinfo : EIATTR_REGCOUNT
	.align		4
        /*0000*/ 	.byte	0x04, 0x2f
        /*0002*/ 	.short	(.L_3 - .L_2)
	.align		4
.L_2:
        /*0004*/ 	.word	index@(triton_poi_fused__native_batch_norm_legit_no_training_6)
        /*0008*/ 	.word	0x00000026


	//----- nvinfo : EIATTR_MIN_STACK_SIZE
	.align		4
.L_3:
        /*000c*/ 	.byte	0x04, 0x12
        /*000e*/ 	.short	(.L_5 - .L_4)
	.align		4
.L_4:
        /*0010*/ 	.word	index@(triton_poi_fused__native_batch_norm_legit_no_training_6)
        /*0014*/ 	.word	0x00000000


	//----- nvinfo : EIATTR_FRAME_SIZE
	.align		4
.L_5:
        /*0018*/ 	.byte	0x04, 0x11
        /*001a*/ 	.short	(.L_7 - .L_6)
	.align		4
.L_6:
        /*001c*/ 	.word	index@(triton_poi_fused__native_batch_norm_legit_no_training_6)
        /*0020*/ 	.word	0x00000000


	//----- nvinfo : EIATTR_MIN_STACK_SIZE
	.align		4
.L_7:
        /*0024*/ 	.byte	0x04, 0x12
        /*0026*/ 	.short	(.L_9 - .L_8)
	.align		4
.L_8:
        /*0028*/ 	.word	index@(triton_poi_fused__native_batch_norm_legit_no_training_6)
        /*002c*/ 	.word	0x00000000
.L_9:


//--------------------- .nv.info.triton_poi_fused__native_batch_norm_legit_no_training_6 --------------------------
	.section	.nv.info.triton_poi_fused__native_batch_norm_legit_no_training_6,"",@"SHT_CUDA_INFO"
	.sectionflags	@""
	.align	4


	//----- nvinfo : EIATTR_CUDA_API_VERSION
	.align		4
        /*0000*/ 	.byte	0x04, 0x37
        /*0002*/ 	.short	(.L_11 - .L_10)
.L_10:
        /*0004*/ 	.word	0x0000007c


	//----- nvinfo : EIATTR_KPARAM_INFO
	.align		4
.L_11:
        /*0008*/ 	.byte	0x04, 0x17
        /*000a*/ 	.short	(.L_13 - .L_12)
.L_12:
        /*000c*/ 	.word	0x00000000
        /*0010*/ 	.short	0x0007
        /*0012*/ 	.short	0x0034
        /*0014*/ 	.byte	0x00, 0xf0, 0x11, 0x00


	//----- nvinfo : EIATTR_KPARAM_INFO
	.align		4
.L_13:
        /*0018*/ 	.byte	0x04, 0x17
        /*001a*/ 	.short	(.L_15 - .L_14)
.L_14:
        /*001c*/ 	.word	0x00000000
        /*0020*/ 	.short	0x0006
        /*0022*/ 	.short	0x0030
        /*0024*/ 	.byte	0x00, 0xf0, 0x11, 0x00


	//----- nvinfo : EIATTR_KPARAM_INFO
	.align		4
.L_15:
        /*0028*/ 	.byte	0x04, 0x17
        /*002a*/ 	.short	(.L_17 - .L_16)
.L_16:
        /*002c*/ 	.word	0x00000000
        /*0030*/ 	.short	0x0005
        /*0032*/ 	.short	0x0028
        /*0034*/ 	.byte	0x00, 0xf4, 0x21, 0x00


	//----- nvinfo : EIATTR_KPARAM_INFO
	.align		4
.L_17:
        /*0038*/ 	.byte	0x04, 0x17
        /*003a*/ 	.short	(.L_19 - .L_18)
.L_18:
        /*003c*/ 	.word	0x00000000
        /*0040*/ 	.short	0x0004
        /*0042*/ 	.short	0x0020
        /*0044*/ 	.byte	0x00, 0xf4, 0x21, 0x00


	//----- nvinfo : EIATTR_KPARAM_INFO
	.align		4
.L_19:
        /*0048*/ 	.byte	0x04, 0x17
        /*004a*/ 	.short	(.L_21 - .L_20)
.L_20:
        /*004c*/ 	.word	0x00000000
        /*0050*/ 	.short	0x0003
        /*0052*/ 	.short	0x0018
        /*0054*/ 	.byte	0x00, 0xf4, 0x21, 0x00


	//----- nvinfo : EIATTR_KPARAM_INFO
	.align		4
.L_21:
        /*0058*/ 	.byte	0x04, 0x17
        /*005a*/ 	.short	(.L_23 - .L_22)
.L_22:
        /*005c*/ 	.word	0x00000000
        /*0060*/ 	.short	0x0002
        /*0062*/ 	.short	0x0010
        /*0064*/ 	.byte	0x00, 0xf4, 0x21, 0x00


	//----- nvinfo : EIATTR_KPARAM_INFO
	.align		4
.L_23:
        /*0068*/ 	.byte	0x04, 0x17
        /*006a*/ 	.short	(.L_25 - .L_24)
.L_24:
        /*006c*/ 	.word	0x00000000
        /*0070*/ 	.short	0x0001
        /*0072*/ 	.short	0x0008
        /*0074*/ 	.byte	0x00, 0xf4, 0x21, 0x00


	//----- nvinfo : EIATTR_KPARAM_INFO
	.align		4
.L_25:
        /*0078*/ 	.byte	0x04, 0x17
        /*007a*/ 	.short	(.L_27 - .L_26)
.L_26:
        /*007c*/ 	.word	0x00000000
        /*0080*/ 	.short	0x0000
        /*0082*/ 	.short	0x0000
        /*0084*/ 	.byte	0x00, 0xf4, 0x21, 0x00


	//----- nvinfo : EIATTR_SPARSE_MMA_MASK
	.align		4
.L_27:
        /*0088*/ 	.byte	0x03, 0x50
        /*008a*/ 	.short	0x0000


	//----- nvinfo : EIATTR_MAXREG_COUNT
	.align		4
        /*008c*/ 	.byte	0x03, 0x1b
        /*008e*/ 	.short	0x00ff


	//----- nvinfo : EIATTR_EXIT_INSTR_OFFSETS
	.align		4
        /*0090*/ 	.byte	0x04, 0x1c
        /*0092*/ 	.short	(.L_29 - .L_28)


	//   ....[0]....
.L_28:
        /*0094*/ 	.word	0x00000f60


	//   ....[1]....
        /*0098*/ 	.word	0x00000fb0


	//----- nvinfo : EIATTR_REQNTID
	.align		4
.L_29:
        /*009c*/ 	.byte	0x04, 0x10
        /*009e*/ 	.short	(.L_31 - .L_30)
.L_30:
        /*00a0*/ 	.word	0x00000080
        /*00a4*/ 	.word	0x00000001
        /*00a8*/ 	.word	0x00000001


	//----- nvinfo : EIATTR_CBANK_PARAM_SIZE
	.align		4
.L_31:
        /*00ac*/ 	.byte	0x03, 0x19
        /*00ae*/ 	.short	0x0038


	//----- nvinfo : EIATTR_PARAM_CBANK
	.align		4
        /*00b0*/ 	.byte	0x04, 0x0a
        /*00b2*/ 	.short	(.L_33 - .L_32)
	.align		4
.L_32:
        /*00b4*/ 	.word	index@(.nv.constant0.triton_poi_fused__native_batch_norm_legit_no_training_6)
        /*00b8*/ 	.short	0x0210
        /*00ba*/ 	.short	0x0038


	//----- nvinfo : EIATTR_SW_WAR
	.align		4
.L_33:
        /*00bc*/ 	.byte	0x04, 0x36
        /*00be*/ 	.short	(.L_35 - .L_34)
.L_34:
        /*00c0*/ 	.word	0x00000008
.L_35:


//--------------------- .nv.callgraph             --------------------------
	.section	.nv.callgraph,"",@"SHT_CUDA_CALLGRAPH"
	.align	4
	.sectionentsize	8
	.align		4
        /*0000*/ 	.word	0x00000000
	.align		4
        /*0004*/ 	.word	0xffffffff
	.align		4
        /*0008*/ 	.word	0x00000000
	.align		4
        /*000c*/ 	.word	0xfffffffe
	.align		4
        /*0010*/ 	.word	0x00000000
	.align		4
        /*0014*/ 	.word	0xfffffffd
	.align		4
        /*0018*/ 	.word	0x00000000
	.align		4
        /*001c*/ 	.word	0xfffffffc


//--------------------- .nv.constant4             --------------------------
	.section	.nv.constant4,"a",@progbits
	.align	8
	.align		8
.nv.constant4:
        /*0000*/ 	.dword	_$_str
	.align		8
        /*0008*/ 	.dword	_$_str_$_2


//--------------------- .text.triton_poi_fused__native_batch_norm_legit_no_training_6 --------------------------
	.section	.text.triton_poi_fused__native_batch_norm_legit_no_training_6,"ax",@progbits
	.sectionflags	@"SHF_BARRIERS=1"
	.align	128
        .global         triton_poi_fused__native_batch_norm_legit_no_training_6
        .type           triton_poi_fused__native_batch_norm_legit_no_training_6,@function
        .size           triton_poi_fused__native_batch_norm_legit_no_training_6,(.L_x_1 - triton_poi_fused__native_batch_norm_legit_no_training_6)
        .other          triton_poi_fused__native_batch_norm_legit_no_training_6,@"STO_CUDA_ENTRY STV_DEFAULT"
triton_poi_fused__native_batch_norm_legit_no_training_6:
.text.triton_poi_fused__native_batch_norm_legit_no_training_6:
[----:B------:R-:W0:Y:S01]  /*0000*/  LDC R1, c[0x0][0x28] ;  /* 0x00000a00ff017b82 */ /* 0x000e220000000800 */
[----:B------:R-:W1:Y:S07]  /*0010*/  S2R R2, SR_TID.X ;  /* 0x0000000000027919 */ /* 0x000e6e0000002100 */
[----:B------:R-:W2:Y:S01]  /*0020*/  LDC.64 R20, c[0x0][0x218] ;  /* 0x00008600ff147b82 */ /* 0x000ea20000000a00 */
[----:B------:R-:W-:Y:S01]  /*0030*/  ULDC.64 UR6, c[0x0][0x208] ;  /* 0x0000820000067ab9 */ /* 0x000fe20000000a00 */
[----:B------:R-:W3:Y:S01]  /*0040*/  S2R R3, SR_CTAID.Y ;  /* 0x0000000000037919 */ /* 0x000ee20000002600 */
[----:B------:R-:W4:Y:S05]  /*0050*/  S2R R0, SR_CTAID.X ;  /* 0x0000000000007919 */ /* 0x000f2a0000002500 */
[----:B------:R-:W5:Y:S08]  /*0060*/  LDC.64 R32, c[0x0][0x210] ;  /* 0x00008400ff207b82 */ /* 0x000f700000000a00 */
[----:B------:R-:W2:Y:S01]  /*0070*/  LDC.64 R28, c[0x0][0x220] ;  /* 0x00008800ff1c7b82 */ /* 0x000ea20000000a00 */
[----:B-1----:R-:W-:-:S02]  /*0080*/  SHF.L.U32 R4, R2, 0x2, RZ ;  /* 0x0000000202047819 */ /* 0x002fc400000006ff */
[----:B---3--:R-:W-:Y:S02]  /*0090*/  SHF.L.U32 R3, R3, 0xa, RZ ;  /* 0x0000000a03037819 */ /* 0x008fe400000006ff */
[----:B------:R-:W-:-:S04]  /*00a0*/  LOP3.LUT R4, R4, 0x1fc, RZ, 0xc0, !PT ;  /* 0x000001fc04047812 */ /* 0x000fc800078ec0ff */
[----:B------:R-:W-:Y:S02]  /*00b0*/  LOP3.LUT R25, R3, 0x200, R4, 0xfe, !PT ;  /* 0x0000020003197812 */ /* 0x000fe400078efe04 */
[----:B------:R-:W-:Y:S02]  /*00c0*/  LOP3.LUT R12, R3, R4, RZ, 0xfc, !PT ;  /* 0x00000004030c7212 */ /* 0x000fe400078efcff */
[C---:B------:R-:W-:Y:S01]  /*00d0*/  ISETP.GE.AND P0, PT, R25.reuse, 0x1200, PT ;  /* 0x000012001900780c */ /* 0x040fe20003f06270 */
[----:B------:R-:W-:-:S04]  /*00e0*/  IMAD.HI R6, R25, 0x38e38e39, RZ ;  /* 0x38e38e3919067827 */ /* 0x000fc800078e02ff */
[----:B------:R-:W-:Y:S01]  /*00f0*/  IMAD.HI R4, R12, 0x38e38e39, RZ ;  /* 0x38e38e390c047827 */ /* 0x000fe200078e02ff */
[----:B------:R-:W-:-:S04]  /*0100*/  SHF.R.U32.HI R7, RZ, 0x1f, R6 ;  /* 0x0000001fff077819 */ /* 0x000fc80000011606 */
[----:B------:R-:W-:Y:S02]  /*0110*/  LEA.HI.SX32 R8, R6, R7, 0x18 ;  /* 0x0000000706087211 */ /* 0x000fe400078fc2ff */
[----:B------:R-:W-:Y:S02]  /*0120*/  CS2R R6, SRZ ;  /* 0x0000000000067805 */ /* 0x000fe4000001ff00 */
[----:B------:R-:W-:Y:S01]  /*0130*/  SHF.R.U32.HI R5, RZ, 0x1f, R4 ;  /* 0x0000001fff057819 */ /* 0x000fe20000011604 */
[----:B------:R-:W-:-:S03]  /*0140*/  IMAD R25, R8, -0x480, R25 ;  /* 0xfffffb8008197824 */ /* 0x000fc600078e0219 */
[----:B------:R-:W-:Y:S02]  /*0150*/  LEA.HI.SX32 R13, R4, R5, 0x18 ;  /* 0x00000005040d7211 */ /* 0x000fe400078fc2ff */
[----:B------:R-:W-:Y:S01]  /*0160*/  CS2R R4, SRZ ;  /* 0x0000000000047805 */ /* 0x000fe2000001ff00 */
[----:B------:R-:W-:Y:S01]  /*0170*/  IMAD R11, R8, 0x480000, R25 ;  /* 0x00480000080b7824 */ /* 0x000fe200078e0219 */
[----:B------:R-:W-:Y:S01]  /*0180*/  CS2R R8, SRZ ;  /* 0x0000000000087805 */ /* 0x000fe2000001ff00 */
[----:B--2---:R-:W-:-:S04]  /*0190*/  IMAD.WIDE R18, R25, 0x4, R20 ;  /* 0x0000000419127825 */ /* 0x004fc800078e0214 */
[----:B----4-:R-:W-:Y:S01]  /*01a0*/  IMAD R23, R0, 0x480, R11 ;  /* 0x0000048000177824 */ /* 0x010fe200078e020b */
[----:B------:R-:W-:Y:S02]  /*01b0*/  CS2R R10, SRZ ;  /* 0x00000000000a7805 */ /* 0x000fe4000001ff00 */
[----:B------:R-:W-:Y:S01]  /*01c0*/  ISETP.GE.AND P1, PT, R12, 0x1200, PT ;  /* 0x000012000c00780c */ /* 0x000fe20003f26270 */
[----:B------:R-:W-:Y:S02]  /*01d0*/  IMAD R27, R13, -0x480, R12 ;  /* 0xfffffb800d1b7824 */ /* 0x000fe400078e020c */
[----:B-----5:R-:W-:Y:S01]  /*01e0*/  IMAD.WIDE R22, R23, 0x4, R32 ;  /* 0x0000000417167825 */ /* 0x020fe200078e0220 */
[----:B------:R-:W2:Y:S03]  /*01f0*/  @!P0 LDG.E.EL.128 R8, desc[UR6][R18.64] ;  /* 0x0000000612088981 */ /* 0x000ea6000c2e1d00 */
[----:B------:R-:W-:Y:S01]  /*0200*/  IMAD.WIDE R34, R27, 0x4, R20 ;  /* 0x000000041b227825 */ /* 0x000fe200078e0214 */
[----:B------:R1:W2:Y:S01]  /*0210*/  @!P0 LDG.E.EL.128 R4, desc[UR6][R22.64] ;  /* 0x0000000616048981 */ /* 0x0002a2000c2e1d00 */
[----:B------:R-:W-:-:S02]  /*0220*/  CS2R R20, SRZ ;  /* 0x0000000000147805 */ /* 0x000fc4000001ff00 */
[----:B0-----:R-:W-:-:S04]  /*0230*/  IMAD.WIDE R30, R27, 0x4, R28 ;  /* 0x000000041b1e7825 */ /* 0x001fc800078e021c */
[----:B------:R-:W-:Y:S01]  /*0240*/  IMAD R14, R0, 0x480, R27 ;  /* 0x00000480000e7824 */ /* 0x000fe200078e021b */
[----:B-1----:R-:W-:-:S06]  /*0250*/  CS2R R22, SRZ ;  /* 0x0000000000167805 */ /* 0x002fcc000001ff00 */
[----:B------:R-:W3:Y:S01]  /*0260*/  @!P1 LDG.E.EL.128 R20, desc[UR6][R30.64] ;  /* 0x000000061e149981 */ /* 0x000ee2000c2e1d00 */
[----:B------:R-:W-:-:S04]  /*0270*/  IMAD.WIDE R28, R25, 0x4, R28 ;  /* 0x00000004191c7825 */ /* 0x000fc800078e021c */
[----:B------:R-:W-:Y:S01]  /*0280*/  IMAD R13, R13, 0x480000, R14 ;  /* 0x004800000d0d7824 */ /* 0x000fe200078e020e */
[----:B------:R-:W-:Y:S02]  /*0290*/  CS2R R14, SRZ ;  /* 0x00000000000e7805 */ /* 0x000fe4000001ff00 */
[----:B------:R-:W-:Y:S02]  /*02a0*/  CS2R R16, SRZ ;  /* 0x0000000000107805 */ /* 0x000fe4000001ff00 */
[----:B------:R-:W-:Y:S01]  /*02b0*/  CS2R R18, SRZ ;  /* 0x0000000000127805 */ /* 0x000fe2000001ff00 */
[----:B------:R-:W-:Y:S01]  /*02c0*/  IMAD.WIDE R32, R13, 0x4, R32 ;  /* 0x000000040d207825 */ /* 0x000fe200078e0220 */
[----:B------:R-:W-:-:S04]  /*02d0*/  CS2R R12, SRZ ;  /* 0x00000000000c7805 */ /* 0x000fc8000001ff00 */
[----:B------:R-:W4:Y:S04]  /*02e0*/  @!P1 LDG.E.EL.128 R16, desc[UR6][R34.64] ;  /* 0x0000000622109981 */ /* 0x000f28000c2e1d00 */
[----:B------:R0:W4:Y:S02]  /*02f0*/  @!P1 LDG.E.EL.128 R12, desc[UR6][R32.64] ;  /* 0x00000006200c9981 */ /* 0x000124000c2e1d00 */
[----:B0-----:R-:W0:Y:S01]  /*0300*/  LDC.64 R32, c[0x0][0x228] ;  /* 0x00008a00ff207b82 */ /* 0x001e220000000a00 */
[----:B--2---:R-:W-:Y:S01]  /*0310*/  FADD R24, -R11, R7 ;  /* 0x000000070b187221 */ /* 0x004fe20000000100 */
[----:B------:R-:W-:Y:S01]  /*0320*/  FADD R10, -R10, R6 ;  /* 0x000000060a0a7221 */ /* 0x000fe20000000100 */
[----:B------:R-:W-:Y:S01]  /*0330*/  FADD R9, -R9, R5 ;  /* 0x0000000509097221 */ /* 0x000fe20000000100 */
[----:B------:R-:W-:Y:S01]  /*0340*/  FADD R8, -R8, R4 ;  /* 0x0000000408087221 */ /* 0x000fe20000000100 */
[----:B------:R-:W-:-:S02]  /*0350*/  CS2R R4, SRZ ;  /* 0x0000000000047805 */ /* 0x000fc4000001ff00 */
[----:B------:R-:W-:-:S06]  /*0360*/  CS2R R6, SRZ ;  /* 0x0000000000067805 */ /* 0x000fcc000001ff00 */
[----:B------:R-:W2:Y:S01]  /*0370*/  @!P0 LDG.E.EL.128 R4, desc[UR6][R28.64] ;  /* 0x000000061c048981 */ /* 0x000ea2000c2e1d00 */
[----:B---3--:R-:W-:Y:S01]  /*0380*/  FADD R26, R20, 9.9999997473787516356e-06 ;  /* 0x3727c5ac141a7421 */ /* 0x008fe20000000000 */
[----:B------:R-:W-:-:S05]  /*0390*/  FADD R30, R21, 9.9999997473787516356e-06 ;  /* 0x3727c5ac151e7421 */ /* 0x000fca0000000000 */
[----:B------:R-:W1:Y:S08]  /*03a0*/  MUFU.SQRT R26, R26 ;  /* 0x0000001a001a7308 */ /* 0x000e700000002000 */
[----:B------:R-:W3:Y:S01]  /*03b0*/  MUFU.SQRT R30, R30 ;  /* 0x0000001e001e7308 */ /* 0x000ee20000002000 */
[----:B------:R-:W-:Y:S01]  /*03c0*/  FADD R22, R22, 9.9999997473787516356e-06 ;  /* 0x3727c5ac16167421 */ /* 0x000fe20000000000 */
[----:B-1----:R-:W-:-:S02]  /*03d0*/  FSETP.GT.AND P5, PT, R26, 8.50705917302346158658e+37, PT ;  /* 0x7e8000001a00780b */ /* 0x002fc40003fa4000 */
[----:B------:R-:W-:-:S04]  /*03e0*/  FSETP.GEU.AND P4, PT, R26, 1.175494350822287508e-38, PT ;  /* 0x008000001a00780b */ /* 0x000fc80003f8e000 */
[----:B------:R-:W1:Y:S01]  /*03f0*/  MUFU.SQRT R11, R22 ;  /* 0x00000016000b7308 */ /* 0x000e620000002000 */
[----:B------:R-:W-:Y:S01]  /*0400*/  FADD R23, R23, 9.9999997473787516356e-06 ;  /* 0x3727c5ac17177421 */ /* 0x000fe20000000000 */
[C---:B---3--:R-:W-:Y:S02]  /*0410*/  FSETP.GT.AND P6, PT, R30.reuse, 8.50705917302346158658e+37, PT ;  /* 0x7e8000001e00780b */ /* 0x048fe40003fc4000 */
[----:B------:R-:W-:-:S04]  /*0420*/  FSETP.GEU.AND P2, PT, R30, 1.175494350822287508e-38, PT ;  /* 0x008000001e00780b */ /* 0x000fc80003f4e000 */
[----:B------:R-:W3:Y:S01]  /*0430*/  MUFU.SQRT R21, R23 ;  /* 0x0000001700157308 */ /* 0x000ee20000002000 */
[----:B------:R-:W-:Y:S01]  /*0440*/  @P5 FMUL R26, R26, 0.25 ;  /* 0x3e8000001a1a5820 */ /* 0x000fe20000400000 */
[----:B----4-:R-:W-:-:S03]  /*0450*/  FADD R15, -R19, R15 ;  /* 0x0000000f130f7221 */ /* 0x010fc60000000100 */
[----:B------:R-:W-:Y:S01]  /*0460*/  @!P4 FMUL R26, R26, 16777216 ;  /* 0x4b8000001a1ac820 */ /* 0x000fe20000400000 */
[----:B-1----:R-:W-:-:S03]  /*0470*/  FSETP.GT.AND P3, PT, R11, 8.50705917302346158658e+37, PT ;  /* 0x7e8000000b00780b */ /* 0x002fc60003f64000 */
[----:B------:R-:W-:Y:S01]  /*0480*/  MUFU.RCP R22, R26 ;  /* 0x0000001a00167308 */ /* 0x000fe20000001000 */
[----:B------:R-:W-:-:S04]  /*0490*/  @P6 FMUL R30, R30, 0.25 ;  /* 0x3e8000001e1e6820 */ /* 0x000fc80000400000 */
[----:B------:R-:W-:Y:S01]  /*04a0*/  @!P2 FMUL R30, R30, 16777216 ;  /* 0x4b8000001e1ea820 */ /* 0x000fe20000400000 */
[----:B------:R-:W-:Y:S01]  /*04b0*/  FADD R17, -R17, R13 ;  /* 0x0000000d11117221 */ /* 0x000fe20000000100 */
[----:B------:R-:W-:Y:S01]  /*04c0*/  FADD R13, -R16, R12 ;  /* 0x0000000c100d7221 */ /* 0x000fe20000000100 */
[----:B------:R-:W-:Y:S01]  /*04d0*/  FADD R14, -R18, R14 ;  /* 0x0000000e120e7221 */ /* 0x000fe20000000100 */
[----:B--2---:R-:W-:-:S04]  /*04e0*/  FADD R4, R4, 9.9999997473787516356e-06 ;  /* 0x3727c5ac04047421 */ /* 0x004fc80000000000 */
[----:B------:R1:W2:Y:S01]  /*04f0*/  MUFU.SQRT R20, R4 ;  /* 0x0000000400147308 */ /* 0x0002a20000002000 */
[----:B------:R-:W-:Y:S01]  /*0500*/  FADD R19, R5, 9.9999997473787516356e-06 ;  /* 0x3727c5ac05137421 */ /* 0x000fe20000000000 */
[----:B-1----:R-:W-:-:S06]  /*0510*/  HFMA2.MMA R4, -RZ, RZ, 1.625, 0 ;  /* 0x3e800000ff047435 */ /* 0x002fcc00000001ff */
[----:B------:R-:W1:Y:S01]  /*0520*/  MUFU.SQRT R19, R19 ;  /* 0x0000001300137308 */ /* 0x000e620000002000 */
[----:B------:R-:W-:Y:S01]  /*0530*/  FADD R28, R6, 9.9999997473787516356e-06 ;  /* 0x3727c5ac061c7421 */ /* 0x000fe20000000000 */
[----:B------:R-:W-:Y:S02]  /*0540*/  FADD R7, R7, 9.9999997473787516356e-06 ;  /* 0x3727c5ac07077421 */ /* 0x000fe40000000000 */
[C---:B------:R-:W-:Y:S02]  /*0550*/  FSEL R23, R4.reuse, 1, P5 ;  /* 0x3f80000004177808 */ /* 0x040fe40002800000 */
[----:B------:R-:W-:Y:S02]  /*0560*/  FSEL R26, R4, 1, P6 ;  /* 0x3f800000041a7808 */ /* 0x000fe40003000000 */
[----:B---3--:R-:W-:Y:S01]  /*0570*/  FSETP.GT.AND P6, PT, R21, 8.50705917302346158658e+37, PT ;  /* 0x7e8000001500780b */ /* 0x008fe20003fc4000 */
[----:B------:R-:W3:Y:S01]  /*0580*/  MUFU.RCP R5, R30 ;  /* 0x0000001e00057308 */ /* 0x000ee20000001000 */
[----:B------:R-:W-:Y:S01]  /*0590*/  @!P4 FMUL R23, R23, 16777216 ;  /* 0x4b8000001717c820 */ /* 0x000fe20000400000 */
[----:B------:R-:W-:Y:S01]  /*05a0*/  FSETP.GEU.AND P5, PT, R11, 1.175494350822287508e-38, PT ;  /* 0x008000000b00780b */ /* 0x000fe20003fae000 */
[----:B------:R-:W-:Y:S01]  /*05b0*/  @!P2 FMUL R26, R26, 16777216 ;  /* 0x4b8000001a1aa820 */ /* 0x000fe20000400000 */
[----:B------:R-:W-:-:S02]  /*05c0*/  FSETP.GEU.AND P4, PT, R21, 1.175494350822287508e-38, PT ;  /* 0x008000001500780b */ /* 0x000fc40003f8e000 */
[----:B--2---:R-:W-:Y:S02]  /*05d0*/  FSETP.GT.AND P2, PT, R20, 8.50705917302346158658e+37, PT ;  /* 0x7e8000001400780b */ /* 0x004fe40003f44000 */
[----:B------:R-:W2:Y:S01]  /*05e0*/  MUFU.SQRT R28, R28 ;  /* 0x0000001c001c7308 */ /* 0x000ea20000002000 */
[----:B------:R-:W-:Y:S01]  /*05f0*/  FMUL R16, R22, R23 ;  /* 0x0000001716107220 */ /* 0x000fe20000400000 */
[----:B------:R-:W-:Y:S01]  /*0600*/  @P3 FMUL R11, R11, 0.25 ;  /* 0x3e8000000b0b3820 */ /* 0x000fe20000400000 */
[----:B------:R-:W-:Y:S02]  /*0610*/  FSEL R23, R4, 1, P3 ;  /* 0x3f80000004177808 */ /* 0x000fe40001800000 */
[----:B------:R-:W-:-:S03]  /*0620*/  FSETP.GEU.AND P3, PT, R20, 1.175494350822287508e-38, PT ;  /* 0x008000001400780b */ /* 0x000fc60003f6e000 */
[----:B------:R-:W4:Y:S01]  /*0630*/  MUFU.SQRT R6, R7 ;  /* 0x0000000700067308 */ /* 0x000f220000002000 */
[----:B------:R-:W-:Y:S01]  /*0640*/  @P6 FMUL R21, R21, 0.25 ;  /* 0x3e80000015156820 */ /* 0x000fe20000400000 */
[C---:B------:R-:W-:Y:S02]  /*0650*/  FSEL R22, R4.reuse, 1, P6 ;  /* 0x3f80000004167808 */ /* 0x040fe40003000000 */
[----:B-1----:R-:W-:Y:S01]  /*0660*/  FSETP.GT.AND P6, PT, R19, 8.50705917302346158658e+37, PT ;  /* 0x7e8000001300780b */ /* 0x002fe20003fc4000 */
[----:B---3--:R-:W-:Y:S01]  /*0670*/  FMUL R26, R5, R26 ;  /* 0x0000001a051a7220 */ /* 0x008fe20000400000 */
[----:B------:R-:W-:Y:S01]  /*0680*/  @!P5 FMUL R11, R11, 16777216 ;  /* 0x4b8000000b0bd820 */ /* 0x000fe20000400000 */
[----:B------:R-:W-:Y:S01]  /*0690*/  FSEL R5, R4, 1, P2 ;  /* 0x3f80000004057808 */ /* 0x000fe20001000000 */
[----:B------:R-:W-:Y:S01]  /*06a0*/  @!P4 FMUL R21, R21, 16777216 ;  /* 0x4b8000001515c820 */ /* 0x000fe20000400000 */
[----:B------:R-:W-:Y:S01]  /*06b0*/  @!P4 FMUL R22, R22, 16777216 ;  /* 0x4b8000001616c820 */ /* 0x000fe20000400000 */
[----:B------:R-:W-:Y:S01]  /*06c0*/  @P2 FMUL R20, R20, 0.25 ;  /* 0x3e80000014142820 */ /* 0x000fe20000400000 */
[----:B--2---:R-:W-:Y:S01]  /*06d0*/  FSETP.GT.AND P4, PT, R28, 8.50705917302346158658e+37, PT ;  /* 0x7e8000001c00780b */ /* 0x004fe20003f84000 */
[----:B------:R-:W1:Y:S01]  /*06e0*/  MUFU.RCP R30, R11 ;  /* 0x0000000b001e7308 */ /* 0x000e620000001000 */
[----:B------:R-:W-:Y:S01]  /*06f0*/  @!P5 FMUL R23, R23, 16777216 ;  /* 0x4b8000001717d820 */ /* 0x000fe20000400000 */
[----:B------:R-:W-:Y:S01]  /*0700*/  @!P3 FMUL R20, R20, 16777216 ;  /* 0x4b8000001414b820 */ /* 0x000fe20000400000 */
[----:B------:R-:W-:Y:S01]  /*0710*/  @!P3 FMUL R5, R5, 16777216 ;  /* 0x4b8000000505b820 */ /* 0x000fe20000400000 */
[----:B------:R-:W-:-:S02]  /*0720*/  FSETP.GEU.AND P5, PT, R19, 1.175494350822287508e-38, PT ;  /* 0x008000001300780b */ /* 0x000fc40003fae000 */
[----:B------:R-:W-:Y:S02]  /*0730*/  FSETP.GEU.AND P2, PT, R28, 1.175494350822287508e-38, PT ;  /* 0x008000001c00780b */ /* 0x000fe40003f4e000 */
[----:B----4-:R-:W-:Y:S01]  /*0740*/  FSETP.GT.AND P3, PT, R6, 8.50705917302346158658e+37, PT ;  /* 0x7e8000000600780b */ /* 0x010fe20003f64000 */
[----:B------:R-:W-:Y:S01]  /*0750*/  @P6 FMUL R19, R19, 0.25 ;  /* 0x3e80000013136820 */ /* 0x000fe20000400000 */
[----:B------:R-:W-:Y:S01]  /*0760*/  FSEL R7, R4, 1, P6 ;  /* 0x3f80000004077808 */ /* 0x000fe20003000000 */
[----:B------:R-:W2:Y:S01]  /*0770*/  MUFU.RCP R21, R21 ;  /* 0x0000001500157308 */ /* 0x000ea20000001000 */
[----:B------:R-:W-:Y:S01]  /*0780*/  FSETP.GEU.AND P6, PT, R6, 1.175494350822287508e-38, PT ;  /* 0x008000000600780b */ /* 0x000fe20003fce000 */
[----:B------:R-:W-:Y:S01]  /*0790*/  @P4 FMUL R28, R28, 0.25 ;  /* 0x3e8000001c1c4820 */ /* 0x000fe20000400000 */
[----:B-1----:R-:W-:-:S03]  /*07a0*/  FMUL R23, R30, R23 ;  /* 0x000000171e177220 */ /* 0x002fc60000400000 */
[----:B------:R-:W-:Y:S01]  /*07b0*/  @!P5 FMUL R19, R19, 16777216 ;  /* 0x4b8000001313d820 */ /* 0x000fe20000400000 */
[----:B------:R-:W1:Y:S01]  /*07c0*/  LDC.64 R30, c[0x0][0x230] ;  /* 0x00008c00ff1e7b82 */ /* 0x000e620000000a00 */
[----:B------:R-:W-:Y:S02]  /*07d0*/  @!P2 FMUL R28, R28, 16777216 ;  /* 0x4b8000001c1ca820 */ /* 0x000fe40000400000 */
[----:B------:R-:W-:Y:S01]  /*07e0*/  @P3 FMUL R6, R6, 0.25 ;  /* 0x3e80000006063820 */ /* 0x000fe20000400000 */
[----:B------:R-:W3:Y:S03]  /*07f0*/  MUFU.RCP R12, R20 ;  /* 0x00000014000c7308 */ /* 0x000ee60000001000 */
[----:B------:R-:W-:Y:S01]  /*0800*/  @!P6 FMUL R6, R6, 16777216 ;  /* 0x4b8000000606e820 */ /* 0x000fe20000400000 */
[----:B--2---:R-:W-:-:S04]  /*0810*/  FMUL R22, R21, R22 ;  /* 0x0000001615167220 */ /* 0x004fc80000400000 */
[----:B------:R-:W2:Y:S01]  /*0820*/  MUFU.RCP R18, R19 ;  /* 0x0000001300127308 */ /* 0x000ea20000001000 */
[----:B------:R-:W-:Y:S01]  /*0830*/  FMUL R23, R14, R23 ;  /* 0x000000170e177220 */ /* 0x000fe20000400000 */
[----:B------:R-:W-:-:S06]  /*0840*/  FSEL R14, R4, 1, P4 ;  /* 0x3f800000040e7808 */ /* 0x000fcc0002000000 */
[----:B------:R-:W4:Y:S01]  /*0850*/  MUFU.RCP R11, R28 ;  /* 0x0000001c000b7308 */ /* 0x000f220000001000 */
[----:B------:R-:W-:-:S07]  /*0860*/  FSEL R4, R4, 1, P3 ;  /* 0x3f80000004047808 */ /* 0x000fce0001800000 */
[----:B------:R5:W0:Y:S01]  /*0870*/  MUFU.RCP R21, R6 ;  /* 0x0000000600157308 */ /* 0x000a220000001000 */
[----:B------:R-:W-:Y:S01]  /*0880*/  @!P5 FMUL R7, R7, 16777216 ;  /* 0x4b8000000707d820 */ /* 0x000fe20000400000 */
[----:B------:R-:W-:Y:S01]  /*0890*/  @!P2 FMUL R14, R14, 16777216 ;  /* 0x4b8000000e0ea820 */ /* 0x000fe20000400000 */
[----:B---3--:R-:W-:Y:S01]  /*08a0*/  FMUL R29, R12, R5 ;  /* 0x000000050c1d7220 */ /* 0x008fe20000400000 */
[----:B------:R-:W-:Y:S01]  /*08b0*/  @!P6 FMUL R4, R4, 16777216 ;  /* 0x4b8000000404e820 */ /* 0x000fe20000400000 */
[----:B--2---:R-:W-:Y:S01]  /*08c0*/  FMUL R18, R18, R7 ;  /* 0x0000000712127220 */ /* 0x004fe20000400000 */
[----:B----4-:R-:W-:Y:S01]  /*08d0*/  FMUL R11, R11, R14 ;  /* 0x0000000e0b0b7220 */ /* 0x010fe20000400000 */
[----:B------:R-:W-:Y:S01]  /*08e0*/  FMUL R13, R13, R16 ;  /* 0x000000100d0d7220 */ /* 0x000fe20000400000 */
[----:B------:R-:W-:Y:S01]  /*08f0*/  FMUL R16, R17, R26 ;  /* 0x0000001a11107220 */ /* 0x000fe20000400000 */
[----:B------:R-:W-:Y:S01]  /*0900*/  FMUL R20, R15, R22 ;  /* 0x000000160f147220 */ /* 0x000fe20000400000 */
[----:B------:R-:W-:Y:S01]  /*0910*/  FMUL R29, R8, R29 ;  /* 0x0000001d081d7220 */ /* 0x000fe20000400000 */
[----:B------:R-:W-:Y:S01]  /*0920*/  FMUL R22, R9, R18 ;  /* 0x0000001209167220 */ /* 0x000fe20000400000 */
[----:B------:R-:W-:Y:S01]  /*0930*/  FMUL R26, R10, R11 ;  /* 0x0000000b0a1a7220 */ /* 0x000fe20000400000 */
[----:B-----5:R-:W-:Y:S01]  /*0940*/  CS2R R6, SRZ ;  /* 0x0000000000067805 */ /* 0x020fe2000001ff00 */
[----:B0-----:R-:W-:Y:S01]  /*0950*/  FMUL R21, R21, R4 ;  /* 0x0000000415157220 */ /* 0x001fe20000400000 */
[----:B------:R-:W-:-:S02]  /*0960*/  CS2R R4, SRZ ;  /* 0x0000000000047805 */ /* 0x000fc4000001ff00 */
[----:B------:R-:W-:Y:S02]  /*0970*/  CS2R R8, SRZ ;  /* 0x0000000000087805 */ /* 0x000fe4000001ff00 */
[----:B------:R-:W-:Y:S01]  /*0980*/  CS2R R10, SRZ ;  /* 0x00000000000a7805 */ /* 0x000fe2000001ff00 */
[----:B------:R-:W-:-:S04]  /*0990*/  IMAD.WIDE R18, R27, 0x4, R32 ;  /* 0x000000041b127825 */ /* 0x000fc800078e0220 */
[----:B-1----:R-:W-:Y:S01]  /*09a0*/  IMAD.WIDE R34, R27, 0x4, R30 ;  /* 0x000000041b227825 */ /* 0x002fe200078e021e */
[----:B------:R0:W2:Y:S04]  /*09b0*/  @!P1 LDG.E.EL.128 R4, desc[UR6][R18.64] ;  /* 0x0000000612049981 */ /* 0x0000a8000c2e1d00 */
[----:B------:R-:W2:Y:S01]  /*09c0*/  @!P1 LDG.E.EL.128 R8, desc[UR6][R34.64] ;  /* 0x0000000622089981 */ /* 0x000ea2000c2e1d00 */
[----:B------:R-:W-:Y:S01]  /*09d0*/  CS2R R14, SRZ ;  /* 0x00000000000e7805 */ /* 0x000fe2000001ff00 */
[----:B------:R-:W-:Y:S01]  /*09e0*/  IMAD.WIDE R32, R25, 0x4, R32 ;  /* 0x0000000419207825 */ /* 0x000fe200078e0220 */
[----:B0-----:R-:W-:-:S03]  /*09f0*/  CS2R R18, SRZ ;  /* 0x0000000000127805 */ /* 0x001fc6000001ff00 */
[----:B------:R-:W-:Y:S01]  /*0a00*/  IMAD.WIDE R30, R25, 0x4, R30 ;  /* 0x00000004191e7825 */ /* 0x000fe200078e021e */
[----:B------:R-:W0:Y:S01]  /*0a10*/  S2UR UR5, SR_CgaCtaId ;  /* 0x00000000000579c3 */ /* 0x000e220000008800 */
[----:B------:R-:W-:Y:S02]  /*0a20*/  UMOV UR4, 0x400 ;  /* 0x0000040000047882 */ /* 0x000fe40000000000 */
[----:B--2---:R-:W-:Y:S01]  /*0a30*/  FFMA R4, R13, R4, R8 ;  /* 0x000000040d047223 */ /* 0x004fe20000000008 */
[----:B------:R-:W-:Y:S01]  /*0a40*/  FFMA R5, R16, R5, R9 ;  /* 0x0000000510057223 */ /* 0x000fe20000000009 */
[----:B------:R-:W-:Y:S02]  /*0a50*/  CS2R R12, SRZ ;  /* 0x00000000000c7805 */ /* 0x000fe4000001ff00 */
[----:B------:R-:W-:-:S04]  /*0a60*/  CS2R R16, SRZ ;  /* 0x0000000000107805 */ /* 0x000fc8000001ff00 */
[----:B------:R-:W2:Y:S04]  /*0a70*/  @!P0 LDG.E.EL.128 R12, desc[UR6][R32.64] ;  /* 0x00000006200c8981 */ /* 0x000ea8000c2e1d00 */
[----:B------:R-:W2:Y:S01]  /*0a80*/  @!P0 LDG.E.EL.128 R16, desc[UR6][R30.64] ;  /* 0x000000061e108981 */ /* 0x000ea2000c2e1d00 */
[----:B------:R-:W1:Y:S01]  /*0a90*/  S2R R9, SR_TID.X ;  /* 0x0000000000097919 */ /* 0x000e620000002100 */
[----:B------:R-:W-:Y:S01]  /*0aa0*/  FFMA R25, R23, R6, R10 ;  /* 0x0000000617197223 */ /* 0x000fe2000000000a */
[----:B0-----:R-:W-:Y:S01]  /*0ab0*/  UPRMT UR4, UR5, 0x654, UR4 ;  /* 0x0000065405047896 */ /* 0x001fe20008000004 */
[----:B------:R-:W-:Y:S01]  /*0ac0*/  FFMA R11, R20, R7, R11 ;  /* 0x00000007140b7223 */ /* 0x000fe2000000000b */
[----:B-1----:R-:W-:-:S04]  /*0ad0*/  SHF.L.U32 R6, R9, 0x2, RZ ;  /* 0x0000000209067819 */ /* 0x002fc800000006ff */
[----:B------:R-:W-:-:S04]  /*0ae0*/  LOP3.LUT R6, R6, 0x1fc, RZ, 0xc0, !PT ;  /* 0x000001fc06067812 */ /* 0x000fc800078ec0ff */
[----:B------:R-:W-:-:S05]  /*0af0*/  LEA R8, R6, UR4, 0x3 ;  /* 0x0000000406087c11 */ /* 0x000fca000f8e18ff */
[----:B------:R0:W-:Y:S04]  /*0b00*/  STS [R8], R4 ;  /* 0x0000000408007388 */ /* 0x0001e80000000800 */
[----:B------:R-:W-:Y:S04]  /*0b10*/  STS [R8+0x8], R5 ;  /* 0x0000080508007388 */ /* 0x000fe80000000800 */
[----:B------:R1:W-:Y:S04]  /*0b20*/  STS [R8+0x10], R25 ;  /* 0x0000101908007388 */ /* 0x0003e80000000800 */
[----:B------:R-:W-:Y:S01]  /*0b30*/  STS [R8+0x18], R11 ;  /* 0x0000180b08007388 */ /* 0x000fe20000000800 */
[----:B------:R-:W-:-:S02]  /*0b40*/  LOP3.LUT R6, R2, 0x7f, RZ, 0xc0, !PT ;  /* 0x0000007f02067812 */ /* 0x000fc400078ec0ff */
[----:B------:R-:W-:Y:S02]  /*0b50*/  LOP3.LUT R9, R9, 0x7f, RZ, 0xc0, !PT ;  /* 0x0000007f09097812 */ /* 0x000fe400078ec0ff */
[C---:B------:R-:W-:Y:S02]  /*0b60*/  LOP3.LUT R20, R6.reuse, 0x80, RZ, 0xfc, !PT ;  /* 0x0000008006147812 */ /* 0x040fe400078efcff */
[C---:B0-----:R-:W-:Y:S02]  /*0b70*/  LOP3.LUT R4, R6.reuse, 0x100, RZ, 0xfc, !PT ;  /* 0x0000010006047812 */ /* 0x041fe400078efcff */
[----:B------:R-:W-:Y:S02]  /*0b80*/  LOP3.LUT R9, R9, 0x180, RZ, 0xfc, !PT ;  /* 0x0000018009097812 */ /* 0x000fe400078efcff */
[----:B------:R-:W-:Y:S01]  /*0b90*/  LEA R23, R6, UR4, 0x3 ;  /* 0x0000000406177c11 */ /* 0x000fe2000f8e18ff */
[----:B------:R-:W-:Y:S01]  /*0ba0*/  BAR.SYNC.DEFER_BLOCKING 0x0 ;  /* 0x0000000000007b1d */ /* 0x000fe20000010000 */
[----:B------:R-:W-:-:S02]  /*0bb0*/  LEA R20, R20, UR4, 0x3 ;  /* 0x0000000414147c11 */ /* 0x000fc4000f8e18ff */
[----:B------:R-:W-:Y:S01]  /*0bc0*/  LEA R9, R9, UR4, 0x3 ;  /* 0x0000000409097c11 */ /* 0x000fe2000f8e18ff */
[----:B------:R-:W-:Y:S02]  /*0bd0*/  FMUL R24, R24, R21 ;  /* 0x0000001518187220 */ /* 0x000fe40000400000 */
[----:B------:R-:W0:Y:S04]  /*0be0*/  LDS R7, [R23] ;  /* 0x0000000017077984 */ /* 0x000e280000000800 */
[----:B------:R-:W3:Y:S04]  /*0bf0*/  LDS R10, [R20] ;  /* 0x00000000140a7984 */ /* 0x000ee80000000800 */
[----:B------:R-:W-:Y:S01]  /*0c00*/  LDS R11, [R9] ;  /* 0x00000000090b7984 */ /* 0x000fe20000000800 */
[----:B------:R-:W-:Y:S01]  /*0c10*/  LOP3.LUT R27, R3, 0x100, R6, 0xfe, !PT ;  /* 0x00000100031b7812 */ /* 0x000fe200078efe06 */
[----:B--2---:R-:W-:Y:S01]  /*0c20*/  FFMA R17, R22, R13, R17 ;  /* 0x0000000d16117223 */ /* 0x004fe20000000011 */
[----:B------:R-:W-:Y:S01]  /*0c30*/  LEA R13, R4, UR4, 0x3 ;  /* 0x00000004040d7c11 */ /* 0x000fe2000f8e18ff */
[----:B------:R-:W-:Y:S01]  /*0c40*/  FFMA R29, R29, R12, R16 ;  /* 0x0000000c1d1d7223 */ /* 0x000fe20000000010 */
[----:B------:R-:W-:Y:S01]  /*0c50*/  FFMA R21, R26, R14, R18 ;  /* 0x0000000e1a157223 */ /* 0x000fe20000000012 */
[----:B-1----:R-:W-:Y:S01]  /*0c60*/  FFMA R25, R24, R15, R19 ;  /* 0x0000000f18197223 */ /* 0x002fe20000000013 */
[----:B------:R-:W1:Y:S01]  /*0c70*/  LDC.64 R4, c[0x0][0x238] ;  /* 0x00008e00ff047b82 */ /* 0x000e620000000a00 */
[----:B------:R-:W2:Y:S07]  /*0c80*/  LDS R12, [R13] ;  /* 0x000000000d0c7984 */ /* 0x000eae0000000800 */
[----:B------:R-:W-:Y:S06]  /*0c90*/  BAR.SYNC.DEFER_BLOCKING 0x0 ;  /* 0x0000000000007b1d */ /* 0x000fec0000010000 */
[----:B------:R-:W-:Y:S04]  /*0ca0*/  STS [R8], R29 ;  /* 0x0000001d08007388 */ /* 0x000fe80000000800 */
[----:B------:R4:W-:Y:S04]  /*0cb0*/  STS [R8+0x8], R17 ;  /* 0x0000081108007388 */ /* 0x0009e80000000800 */
[----:B------:R5:W-:Y:S04]  /*0cc0*/  STS [R8+0x10], R21 ;  /* 0x0000101508007388 */ /* 0x000be80000000800 */
[----:B------:R0:W-:Y:S01]  /*0cd0*/  STS [R8+0x18], R25 ;  /* 0x0000181908007388 */ /* 0x0001e20000000800 */
[----:B------:R-:W-:Y:S01]  /*0ce0*/  BAR.SYNC.DEFER_BLOCKING 0x0 ;  /* 0x0000000000007b1d */ /* 0x000fe20000010000 */
[----:B------:R-:W-:-:S02]  /*0cf0*/  LOP3.LUT R19, R3, 0x7f, R2, 0xf8, !PT ;  /* 0x0000007f03137812 */ /* 0x000fc400078ef802 */
[----:B------:R-:W-:Y:S02]  /*0d00*/  LOP3.LUT R15, R3, 0x80, R6, 0xfe, !PT ;  /* 0x00000080030f7812 */ /* 0x000fe400078efe06 */
[----:B------:R-:W-:Y:S02]  /*0d10*/  ISETP.GE.AND P0, PT, R19, 0x1200, PT ;  /* 0x000012001300780c */ /* 0x000fe40003f06270 */
[----:B------:R-:W-:Y:S02]  /*0d20*/  ISETP.GE.AND P1, PT, R15, 0x1200, PT ;  /* 0x000012000f00780c */ /* 0x000fe40003f26270 */
[-C--:B----4-:R-:W-:Y:S01]  /*0d30*/  LEA R17, R19, R0.reuse, 0xc ;  /* 0x0000000013117211 */ /* 0x090fe200078e60ff */
[----:B------:R-:W4:Y:S04]  /*0d40*/  LDS R23, [R23] ;  /* 0x0000000017177984 */ /* 0x000f280000000800 */
[----:B------:R-:W2:Y:S04]  /*0d50*/  LDS R20, [R20] ;  /* 0x0000000014147984 */ /* 0x000ea80000000800 */
[----:B------:R0:W2:Y:S01]  /*0d60*/  LDS R2, [R13] ;  /* 0x000000000d027984 */ /* 0x0000a20000000800 */
[----:B-----5:R-:W-:Y:S01]  /*0d70*/  LEA R21, R15, R0, 0xc ;  /* 0x000000000f157211 */ /* 0x020fe200078e60ff */
[----:B-1----:R-:W-:Y:S01]  /*0d80*/  IMAD.WIDE R14, R17, 0x4, R4 ;  /* 0x00000004110e7825 */ /* 0x002fe200078e0204 */
[----:B0-----:R-:W-:-:S03]  /*0d90*/  LOP3.LUT R25, R3, 0x180, R6, 0xfe, !PT ;  /* 0x0000018003197812 */ /* 0x001fc600078efe06 */
[----:B------:R-:W-:Y:S01]  /*0da0*/  IMAD.WIDE R16, R21, 0x4, R4 ;  /* 0x0000000415107825 */ /* 0x000fe200078e0204 */
[C---:B------:R-:W-:Y:S02]  /*0db0*/  LOP3.LUT R3, R19.reuse, 0x380, RZ, 0xfc, !PT ;  /* 0x0000038013037812 */ /* 0x040fe400078efcff */
[C---:B------:R-:W-:Y:S02]  /*0dc0*/  LOP3.LUT R13, R19.reuse, 0x300, RZ, 0xfc, !PT ;  /* 0x00000300130d7812 */ /* 0x040fe400078efcff */
[C---:B------:R-:W-:Y:S01]  /*0dd0*/  LOP3.LUT R21, R19.reuse, 0x280, RZ, 0xfc, !PT ;  /* 0x0000028013157812 */ /* 0x040fe200078efcff */
[----:B------:R0:W-:Y:S01]  /*0de0*/  @!P0 STG.E desc[UR6][R14.64], R7 ;  /* 0x000000070e008986 */ /* 0x0001e2000c101906 */
[----:B------:R-:W-:Y:S02]  /*0df0*/  LOP3.LUT R19, R19, 0x200, RZ, 0xfc, !PT ;  /* 0x0000020013137812 */ /* 0x000fe400078efcff */
[----:B------:R-:W-:Y:S01]  /*0e00*/  ISETP.GE.AND P0, PT, R27, 0x1200, PT ;  /* 0x000012001b00780c */ /* 0x000fe20003f06270 */
[----:B---3--:R1:W-:Y:S01]  /*0e10*/  @!P1 STG.E desc[UR6][R16.64], R10 ;  /* 0x0000000a10009986 */ /* 0x0083e2000c101906 */
[----:B------:R-:W-:-:S02]  /*0e20*/  ISETP.GE.AND P1, PT, R25, 0x1200, PT ;  /* 0x000012001900780c */ /* 0x000fc40003f26270 */
[----:B------:R-:W-:Y:S02]  /*0e30*/  ISETP.GE.AND P2, PT, R19, 0x1200, PT ;  /* 0x000012001300780c */ /* 0x000fe40003f46270 */
[-C--:B------:R-:W-:Y:S02]  /*0e40*/  LEA R27, R27, R0.reuse, 0xc ;  /* 0x000000001b1b7211 */ /* 0x080fe400078e60ff */
[----:B------:R-:W-:Y:S02]  /*0e50*/  ISETP.GE.AND P3, PT, R21, 0x1200, PT ;  /* 0x000012001500780c */ /* 0x000fe40003f66270 */
[-C--:B------:R-:W-:Y:S02]  /*0e60*/  LEA R25, R25, R0.reuse, 0xc ;  /* 0x0000000019197211 */ /* 0x080fe400078e60ff */
[----:B------:R-:W-:Y:S02]  /*0e70*/  ISETP.GE.AND P4, PT, R13, 0x1200, PT ;  /* 0x000012000d00780c */ /* 0x000fe40003f86270 */
[----:B------:R-:W-:-:S02]  /*0e80*/  LEA R19, R19, R0, 0xc ;  /* 0x0000000013137211 */ /* 0x000fc400078e60ff */
[----:B------:R-:W-:Y:S02]  /*0e90*/  ISETP.GE.AND P5, PT, R3, 0x1200, PT ;  /* 0x000012000300780c */ /* 0x000fe40003fa6270 */
[-C--:B------:R-:W-:Y:S01]  /*0ea0*/  LEA R21, R21, R0.reuse, 0xc ;  /* 0x0000000015157211 */ /* 0x080fe200078e60ff */
[----:B0-----:R-:W-:Y:S01]  /*0eb0*/  IMAD.WIDE R6, R27, 0x4, R4 ;  /* 0x000000041b067825 */ /* 0x001fe200078e0204 */
[----:B------:R-:W-:-:S03]  /*0ec0*/  LEA R13, R13, R0, 0xc ;  /* 0x000000000d0d7211 */ /* 0x000fc600078e60ff */
[--C-:B------:R-:W-:Y:S01]  /*0ed0*/  IMAD.WIDE R14, R25, 0x4, R4.reuse ;  /* 0x00000004190e7825 */ /* 0x100fe200078e0204 */
[----:B--2---:R0:W-:Y:S03]  /*0ee0*/  @!P0 STG.E desc[UR6][R6.64], R12 ;  /* 0x0000000c06008986 */ /* 0x0041e6000c101906 */
[--C-:B-1----:R-:W-:Y:S01]  /*0ef0*/  IMAD.WIDE R16, R19, 0x4, R4.reuse ;  /* 0x0000000413107825 */ /* 0x102fe200078e0204 */
[----:B------:R0:W-:Y:S03]  /*0f00*/  @!P1 STG.E desc[UR6][R14.64], R11 ;  /* 0x0000000b0e009986 */ /* 0x0001e6000c101906 */
[--C-:B------:R-:W-:Y:S01]  /*0f10*/  IMAD.WIDE R18, R21, 0x4, R4.reuse ;  /* 0x0000000415127825 */ /* 0x100fe200078e0204 */
[----:B----4-:R0:W-:Y:S03]  /*0f20*/  @!P2 STG.E desc[UR6][R16.64], R23 ;  /* 0x000000171000a986 */ /* 0x0101e6000c101906 */
[----:B------:R-:W-:Y:S01]  /*0f30*/  IMAD.WIDE R24, R13, 0x4, R4 ;  /* 0x000000040d187825 */ /* 0x000fe200078e0204 */
[----:B------:R0:W-:Y:S04]  /*0f40*/  @!P3 STG.E desc[UR6][R18.64], R20 ;  /* 0x000000141200b986 */ /* 0x0001e8000c101906 */
[----:B------:R0:W-:Y:S02]  /*0f50*/  @!P4 STG.E desc[UR6][R24.64], R2 ;  /* 0x000000021800c986 */ /* 0x0001e4000c101906 */
[----:B0-----:R-:W-:Y:S05]  /*0f60*/  @P5 EXIT ;  /* 0x000000000000594d */ /* 0x001fea0003800000 */
[----:B------:R-:W0:Y:S01]  /*0f70*/  LDS R9, [R9] ;  /* 0x0000000009097984 */ /* 0x000e220000000800 */
[----:B------:R-:W-:-:S05]  /*0f80*/  LEA R3, R3, R0, 0xc ;  /* 0x0000000003037211 */ /* 0x000fca00078e60ff */
[----:B------:R-:W-:-:S05]  /*0f90*/  IMAD.WIDE R4, R3, 0x4, R4 ;  /* 0x0000000403047825 */ /* 0x000fca00078e0204 */
[----:B0-----:R-:W-:Y:S01]  /*0fa0*/  STG.E desc[UR6][R4.64], R9 ;  /* 0x0000000904007986 */ /* 0x001fe2000c101906 */
[----:B------:R-:W-:Y:S05]  /*0fb0*/  EXIT ;  /* 0x000000000000794d */ /* 0x000fea0003800000 */
.L_x_0:
[----:B------:R-:W-:-:S00]  /*0fc0*/  BRA `(.L_x_0) ;  /* 0xfffffffc00fc7947 */ /* 0x000fc0000383ffff */
[----:B------:R-:W-:-:S00]  /*0fd0*/  NOP ;  /* 0x0000000000007918 */ /* 0x000fc00000000000 */
        /* <DEDUP_REMOVED lines=10> */
.L_x_1:


//--------------------- .nv.global.init           --------------------------
	.section	.nv.global.init,"aw",@progbits
.nv.global.init:
	.type		_$_str,@object
	.size		_$_str,(_$_str_$_2 - _$_str)
_$_str:
        /*0000*/ 	.byte	0x5f, 0x5f, 0x43, 0x55, 0x44, 0x41, 0x5f, 0x46, 0x54, 0x5a, 0x00
	.type		_$_str_$_2,@object
	.size		_$_str_$_2,(.L_1 - _$_str_$_2)
_$_str_$_2:
        /*000b*/ 	.byte	0x5f, 0x5f, 0x43, 0x55, 0x44, 0x41, 0x5f, 0x50, 0x52, 0x45, 0x43, 0x5f, 0x53, 0x51, 0x52, 0x54
        /*001b*/ 	.byte	0x00
.L_1:


//--------------------- .nv.shared.triton_poi_fused__native_batch_norm_legit_no_training_6 --------------------------
	.section	.nv.shared.triton_poi_fused__native_batch_norm_legit_no_training_6,"aw",@nobits
	.sectionflags	@""
	.align	16
	.zero		1024


//--------------------- .nv.constant0.triton_poi_fused__native_batch_norm_legit_no_training_6 --------------------------
	.section	.nv.constant0.triton_poi_fused__native_batch_norm_legit_no_training_6,"a",@progbits
	.sectionflags	@""
	.align	4
.nv.constant0.triton_poi_fused__native_batch_norm_legit_no_training_6:
	.zero		584
